	.headerflags	@"EF_CUDA_TEXMODE_UNIFIED EF_CUDA_64BIT_ADDRESS EF_CUDA_ACCELERATORS EF_CUDA_SM90 EF_CUDA_VIRTUAL_SM(EF_CUDA_SM90)"
	.elftype	@"ET_EXEC"


//--------------------- .nv.info                  --------------------------
	.section	.nv.info,"",@"SHT_CUDA_INFO"
	.align	4


	//----- nvinfo : EIATTR_REGCOUNT
	.align		4
        /*0000*/ 	.byte	0x04, 0x2f
        /*0002*/ 	.short	(.L_1 - .L_0)
	.align		4
.L_0:
        /*0004*/ 	.word	index@(triton_poi_fused_clone_mul_3)
        /*0008*/ 	.word	0x00000012


	//----- nvinfo : EIATTR_MIN_STACK_SIZE
	.align		4
.L_1:
        /*000c*/ 	.byte	0x04, 0x12
        /*000e*/ 	.short	(.L_3 - .L_2)
	.align		4
.L_2:
        /*0010*/ 	.word	index@(triton_poi_fused_clone_mul_3)
        /*0014*/ 	.word	0x00000000


	//----- nvinfo : EIATTR_FRAME_SIZE
	.align		4
.L_3:
        /*0018*/ 	.byte	0x04, 0x11
        /*001a*/ 	.short	(.L_5 - .L_4)
	.align		4
.L_4:
        /*001c*/ 	.word	index@(triton_poi_fused_clone_mul_3)
        /*0020*/ 	.word	0x00000000


	//----- nvinfo : EIATTR_MIN_STACK_SIZE
	.align		4
.L_5:
        /*0024*/ 	.byte	0x04, 0x12
        /*0026*/ 	.short	(.L_7 - .L_6)
	.align		4
.L_6:
        /*0028*/ 	.word	index@(triton_poi_fused_clone_mul_3)
        /*002c*/ 	.word	0x00000000
.L_7:


//--------------------- .nv.info.triton_poi_fused_clone_mul_3 --------------------------
	.section	.nv.info.triton_poi_fused_clone_mul_3,"",@"SHT_CUDA_INFO"
	.sectionflags	@""
	.align	4


	//----- nvinfo : EIATTR_CUDA_API_VERSION
	.align		4
        /*0000*/ 	.byte	0x04, 0x37
        /*0002*/ 	.short	(.L_9 - .L_8)
.L_8:
        /*0004*/ 	.word	0x0000007c


	//----- nvinfo : EIATTR_KPARAM_INFO
	.align		4
.L_9:
        /*0008*/ 	.byte	0x04, 0x17
        /*000a*/ 	.short	(.L_11 - .L_10)
.L_10:
        /*000c*/ 	.word	0x00000000
        /*0010*/ 	.short	0x0004
        /*0012*/ 	.short	0x001c
        /*0014*/ 	.byte	0x00, 0xf0, 0x11, 0x00


	//----- nvinfo : EIATTR_KPARAM_INFO
	.align		4
.L_11:
        /*0018*/ 	.byte	0x04, 0x17
        /*001a*/ 	.short	(.L_13 - .L_12)
.L_12:
        /*001c*/ 	.word	0x00000000
        /*0020*/ 	.short	0x0003
        /*0022*/ 	.short	0x0018
        /*0024*/ 	.byte	0x00, 0xf0, 0x11, 0x00


	//----- nvinfo : EIATTR_KPARAM_INFO
	.align		4
.L_13:
        /*0028*/ 	.byte	0x04, 0x17
        /*002a*/ 	.short	(.L_15 - .L_14)
.L_14:
        /*002c*/ 	.word	0x00000000
        /*0030*/ 	.short	0x0002
        /*0032*/ 	.short	0x0010
        /*0034*/ 	.byte	0x00, 0xf4, 0x21, 0x00


	//----- nvinfo : EIATTR_KPARAM_INFO
	.align		4
.L_15:
        /*0038*/ 	.byte	0x04, 0x17
        /*003a*/ 	.short	(.L_17 - .L_16)
.L_16:
        /*003c*/ 	.word	0x00000000
        /*0040*/ 	.short	0x0001
        /*0042*/ 	.short	0x0008
        /*0044*/ 	.byte	0x00, 0xf4, 0x21, 0x00


	//----- nvinfo : EIATTR_KPARAM_INFO
	.align		4
.L_17:
        /*0048*/ 	.byte	0x04, 0x17
        /*004a*/ 	.short	(.L_19 - .L_18)
.L_18:
        /*004c*/ 	.word	0x00000000
        /*0050*/ 	.short	0x0000
        /*0052*/ 	.short	0x0000
        /*0054*/ 	.byte	0x00, 0xf4, 0x21, 0x00


	//----- nvinfo : EIATTR_SPARSE_MMA_MASK
	.align		4
.L_19:
        /*0058*/ 	.byte	0x03, 0x50
        /*005a*/ 	.short	0x0000


	//----- nvinfo : EIATTR_MAXREG_COUNT
	.align		4
        /*005c*/ 	.byte	0x03, 0x1b
        /*005e*/ 	.short	0x00ff


	//----- nvinfo : EIATTR_EXIT_INSTR_OFFSETS
	.align		4
        /*0060*/ 	.byte	0x04, 0x1c
        /*0062*/ 	.short	(.L_21 - .L_20)


	//   ....[0]....
.L_20:
        /*0064*/ 	.word	0x00000380


	//   ....[1]....
        /*0068*/ 	.word	0x000003f0


	//----- nvinfo : EIATTR_REQNTID
	.align		4
.L_21:
        /*006c*/ 	.byte	0x04, 0x10
        /*006e*/ 	.short	(.L_23 - .L_22)
.L_22:
        /*0070*/ 	.word	0x00000080
        /*0074*/ 	.word	0x00000001
        /*0078*/ 	.word	0x00000001


	//----- nvinfo : EIATTR_CBANK_PARAM_SIZE
	.align		4
.L_23:
        /*007c*/ 	.byte	0x03, 0x19
        /*007e*/ 	.short	0x0020


	//----- nvinfo : EIATTR_PARAM_CBANK
	.align		4
        /*0080*/ 	.byte	0x04, 0x0a
        /*0082*/ 	.short	(.L_25 - .L_24)
	.align		4
.L_24:
        /*0084*/ 	.word	index@(.nv.constant0.triton_poi_fused_clone_mul_3)
        /*0088*/ 	.short	0x0210
        /*008a*/ 	.short	0x0020


	//----- nvinfo : EIATTR_SW_WAR
	.align		4
.L_25:
        /*008c*/ 	.byte	0x04, 0x36
        /*008e*/ 	.short	(.L_27 - .L_26)
.L_26:
        /*0090*/ 	.word	0x00000008
.L_27:


//--------------------- .nv.callgraph             --------------------------
	.section	.nv.callgraph,"",@"SHT_CUDA_CALLGRAPH"
	.align	4
	.sectionentsize	8
	.align		4
        /*0000*/ 	.word	0x00000000
	.align		4
        /*0004*/ 	.word	0xffffffff
	.align		4
        /*0008*/ 	.word	0x00000000
	.align		4
        /*000c*/ 	.word	0xfffffffe
	.align		4
        /*0010*/ 	.word	0x00000000
	.align		4
        /*0014*/ 	.word	0xfffffffd
	.align		4
        /*0018*/ 	.word	0x00000000
	.align		4
        /*001c*/ 	.word	0xfffffffc


//--------------------- .text.triton_poi_fused_clone_mul_3 --------------------------
	.section	.text.triton_poi_fused_clone_mul_3,"ax",@progbits
	.sectionflags	@"SHF_BARRIERS=1"
	.align	128
        .global         triton_poi_fused_clone_mul_3
        .type           triton_poi_fused_clone_mul_3,@function
        .size           triton_poi_fused_clone_mul_3,(.L_x_1 - triton_poi_fused_clone_mul_3)
        .other          triton_poi_fused_clone_mul_3,@"STO_CUDA_ENTRY STV_DEFAULT"
triton_poi_fused_clone_mul_3:
.text.triton_poi_fused_clone_mul_3:
[----:B------:R-:W0:Y:S02]  /*0000*/  LDC R1, c[0x0][0x28] ;  /* 0x00000a00ff017b82 */ /* 0x000e240000000800 */
[----:B------:R-:W1:Y:S01]  /*0010*/  S2R R0, SR_TID.X ;  /* 0x0000000000007919 */ /* 0x000e620000002100 */
[----:B------:R-:W2:Y:S01]  /*0020*/  S2UR UR4, SR_CTAID.Y ;  /* 0x00000000000479c3 */ /* 0x000ea20000002600 */
[----:B------:R-:W-:-:S07]  /*0030*/  ULDC.64 UR8, c[0x0][0x208] ;  /* 0x0000820000087ab9 */ /* 0x000fce0000000a00 */
[----:B------:R-:W3:Y:S08]  /*0040*/  S2UR UR5, SR_CTAID.X ;  /* 0x00000000000579c3 */ /* 0x000ef00000002500 */
[----:B------:R-:W4:Y:S01]  /*0050*/  LDC.64 R4, c[0x0][0x210] ;  /* 0x00008400ff047b82 */ /* 0x000f220000000a00 */
[----:B--2---:R-:W-:Y:S01]  /*0060*/  USHF.L.U32 UR4, UR4, 0x4, URZ ;  /* 0x0000000404047899 */ /* 0x004fe2000800063f */
[----:B-1----:R-:W-:Y:S01]  /*0070*/  IMAD.SHL.U32 R2, R0, 0x2, RZ ;  /* 0x0000000200027824 */ /* 0x002fe200078e00ff */
[----:B------:R-:W-:Y:S01]  /*0080*/  SHF.R.U32.HI R11, RZ, 0x3, R0 ;  /* 0x00000003ff0b7819 */ /* 0x000fe20000011600 */
[----:B---3--:R-:W-:-:S03]  /*0090*/  USHF.L.U32 UR5, UR5, 0x4, URZ ;  /* 0x0000000405057899 */ /* 0x008fc6000800063f */
[----:B------:R-:W-:Y:S02]  /*00a0*/  LOP3.LUT R10, R2, 0xe, RZ, 0xc0, !PT ;  /* 0x0000000e020a7812 */ /* 0x000fe400078ec0ff */
[----:B------:R-:W1:Y:S01]  /*00b0*/  LDC.64 R2, c[0x0][0x218] ;  /* 0x00008600ff027b82 */ /* 0x000e620000000a00 */
[----:B------:R-:W-:Y:S02]  /*00c0*/  SGXT.U32 R11, R11, 0x4 ;  /* 0x000000040b0b781a */ /* 0x000fe40000000000 */
[----:B------:R-:W-:-:S04]  /*00d0*/  LOP3.LUT R6, R10, UR4, RZ, 0xfc, !PT ;  /* 0x000000040a067c12 */ /* 0x000fc8000f8efcff */
[----:B------:R-:W-:Y:S02]  /*00e0*/  SHF.R.S32.HI R7, RZ, 0x1f, R6 ;  /* 0x0000001fff077819 */ /* 0x000fe40000011406 */
[----:B------:R-:W-:Y:S02]  /*00f0*/  ISETP.GE.AND P1, PT, R6, 0x10, PT ;  /* 0x000000100600780c */ /* 0x000fe40003f26270 */
[----:B------:R-:W-:Y:S02]  /*0100*/  LEA.HI R8, R7, R6, RZ, 0x2 ;  /* 0x0000000607087211 */ /* 0x000fe400078f10ff */
[----:B------:R-:W-:Y:S02]  /*0110*/  LOP3.LUT R7, R11, UR5, RZ, 0xfc, !PT ;  /* 0x000000050b077c12 */ /* 0x000fe4000f8efcff */
[----:B------:R-:W-:Y:S02]  /*0120*/  LOP3.LUT R9, R8, 0xfffffffc, RZ, 0xc0, !PT ;  /* 0xfffffffc08097812 */ /* 0x000fe400078ec0ff */
[----:B------:R-:W-:-:S02]  /*0130*/  ISETP.GE.AND P0, PT, R7, 0x10, PT ;  /* 0x000000100700780c */ /* 0x000fc40003f06270 */
[C---:B------:R-:W-:Y:S02]  /*0140*/  IADD3 R9, R6.reuse, 0x4, -R9 ;  /* 0x0000000406097810 */ /* 0x040fe40007ffe809 */
[----:B------:R-:W-:Y:S02]  /*0150*/  SHF.R.S32.HI R8, RZ, 0x2, R8 ;  /* 0x00000002ff087819 */ /* 0x000fe40000011408 */
[----:B------:R-:W-:Y:S01]  /*0160*/  ISETP.LT.AND P0, PT, R6, 0x10, !P0 ;  /* 0x000000100600780c */ /* 0x000fe20004701270 */
[----:B------:R-:W-:-:S04]  /*0170*/  IMAD R13, R7, 0xc, R9 ;  /* 0x0000000c070d7824 */ /* 0x000fc800078e0209 */
[----:B------:R-:W-:Y:S02]  /*0180*/  IMAD R7, R8, 0xc0, R13 ;  /* 0x000000c008077824 */ /* 0x000fe400078e020d */
[----:B-1----:R-:W-:Y:S01]  /*0190*/  IMAD.WIDE.U32 R8, R9, 0x4, R2 ;  /* 0x0000000409087825 */ /* 0x002fe200078e0002 */
[----:B------:R-:W-:-:S03]  /*01a0*/  CS2R R2, SRZ ;  /* 0x0000000000027805 */ /* 0x000fc6000001ff00 */
[----:B----4-:R-:W-:Y:S01]  /*01b0*/  IMAD.WIDE R6, R7, 0x4, R4 ;  /* 0x0000000407067825 */ /* 0x010fe200078e0204 */
[----:B------:R-:W-:-:S04]  /*01c0*/  CS2R R4, SRZ ;  /* 0x0000000000047805 */ /* 0x000fc8000001ff00 */
[----:B------:R1:W2:Y:S04]  /*01d0*/  @P0 LDG.E.64 R2, desc[UR8][R6.64] ;  /* 0x0000000806020981 */ /* 0x0002a8000c1e1b00 */
[----:B------:R3:W2:Y:S01]  /*01e0*/  @!P1 LDG.E.EL.64 R4, desc[UR8][R8.64] ;  /* 0x0000000808049981 */ /* 0x0006a2000c2e1b00 */
[----:B------:R-:W4:Y:S01]  /*01f0*/  S2UR UR7, SR_CgaCtaId ;  /* 0x00000000000779c3 */ /* 0x000f220000008800 */
[----:B------:R-:W-:Y:S01]  /*0200*/  IMAD.SHL.U32 R12, R0, 0x20, RZ ;  /* 0x00000020000c7824 */ /* 0x000fe200078e00ff */
[----:B------:R-:W-:-:S04]  /*0210*/  UMOV UR6, 0x400 ;  /* 0x0000040000067882 */ /* 0x000fc80000000000 */
[----:B------:R-:W-:Y:S02]  /*0220*/  LOP3.LUT R14, R12, 0xe0, RZ, 0xc0, !PT ;  /* 0x000000e00c0e7812 */ /* 0x000fe400078ec0ff */
[----:B------:R-:W-:Y:S02]  /*0230*/  LOP3.LUT R13, R10, UR5, RZ, 0xfc, !PT ;  /* 0x000000050a0d7c12 */ /* 0x000fe4000f8efcff */
[C---:B------:R-:W-:Y:S02]  /*0240*/  LOP3.LUT R15, R14.reuse, 0x10, RZ, 0xfc, !PT ;  /* 0x000000100e0f7812 */ /* 0x040fe400078efcff */
[----:B------:R-:W-:Y:S02]  /*0250*/  LOP3.LUT R10, R11, UR4, RZ, 0xfc, !PT ;  /* 0x000000040b0a7c12 */ /* 0x000fe4000f8efcff */
[----:B------:R-:W-:Y:S01]  /*0260*/  LOP3.LUT R11, R14, R11, RZ, 0xfc, !PT ;  /* 0x0000000b0e0b7212 */ /* 0x000fe200078efcff */
[----:B----4-:R-:W-:-:S06]  /*0270*/  UPRMT UR6, UR7, 0x654, UR6 ;  /* 0x0000065407067896 */ /* 0x010fcc0008000006 */
[----:B------:R-:W-:Y:S02]  /*0280*/  LEA.HI R14, R14, UR6, RZ, 0x1e ;  /* 0x000000060e0e7c11 */ /* 0x000fe4000f8ff0ff */
[----:B-1----:R-:W-:-:S03]  /*0290*/  LEA.HI R6, R15, UR6, RZ, 0x1e ;  /* 0x000000060f067c11 */ /* 0x002fc6000f8ff0ff */
[C---:B------:R-:W-:Y:S02]  /*02a0*/  IMAD R7, R11.reuse, 0x4, R14 ;  /* 0x000000040b077824 */ /* 0x040fe400078e020e */
[----:B------:R-:W-:Y:S01]  /*02b0*/  IMAD R6, R11, 0x4, R6 ;  /* 0x000000040b067824 */ /* 0x000fe200078e0206 */
[----:B------:R-:W-:Y:S02]  /*02c0*/  VIMNMX R12, R10, R13, !PT ;  /* 0x0000000d0a0c7248 */ /* 0x000fe40007fe0100 */
[----:B---3--:R-:W-:Y:S02]  /*02d0*/  SHF.R.U32.HI R8, RZ, 0x1, R0 ;  /* 0x00000001ff087819 */ /* 0x008fe40000011600 */
[----:B------:R-:W-:Y:S01]  /*02e0*/  ISETP.GE.AND P0, PT, R12, 0x10, PT ;  /* 0x000000100c00780c */ /* 0x000fe20003f06270 */
[----:B------:R-:W-:Y:S01]  /*02f0*/  IMAD.SHL.U32 R0, R0, 0x8, RZ ;  /* 0x0000000800007824 */ /* 0x000fe200078e00ff */
[----:B------:R-:W-:-:S04]  /*0300*/  LOP3.LUT R8, R8, 0x3c, RZ, 0xc0, !PT ;  /* 0x0000003c08087812 */ /* 0x000fc800078ec0ff */
[----:B------:R-:W-:-:S04]  /*0310*/  LOP3.LUT R9, R0, 0x3f8, RZ, 0xc0, !PT ;  /* 0x000003f800097812 */ /* 0x000fc800078ec0ff */
[----:B------:R-:W-:Y:S01]  /*0320*/  IADD3 R8, R9, UR6, R8 ;  /* 0x0000000609087c10 */ /* 0x000fe2000fffe008 */
[----:B--2---:R-:W-:Y:S01]  /*0330*/  FADD R2, R4, R2 ;  /* 0x0000000204027221 */ /* 0x004fe20000000000 */
[----:B------:R-:W-:-:S04]  /*0340*/  FADD R3, R5, R3 ;  /* 0x0000000305037221 */ /* 0x000fc80000000000 */
[----:B------:R1:W-:Y:S04]  /*0350*/  STS [R7], R2 ;  /* 0x0000000207007388 */ /* 0x0003e80000000800 */
[----:B------:R1:W-:Y:S01]  /*0360*/  STS [R6+0x40], R3 ;  /* 0x0000400306007388 */ /* 0x0003e20000000800 */
[----:B------:R-:W-:Y:S06]  /*0370*/  BAR.SYNC.DEFER_BLOCKING 0x0 ;  /* 0x0000000000007b1d */ /* 0x000fec0000010000 */
[----:B-1----:R-:W-:Y:S05]  /*0380*/  @P0 EXIT ;  /* 0x000000000000094d */ /* 0x002fea0003800000 */
[----:B------:R-:W-:Y:S01]  /*0390*/  LDS R4, [R8] ;  /* 0x0000000008047984 */ /* 0x000fe20000000800 */
[----:B------:R-:W0:Y:S01]  /*03a0*/  LDC.64 R2, c[0x0][0x220] ;  /* 0x00008800ff027b82 */ /* 0x000e220000000a00 */
[----:B------:R-:W-:Y:S02]  /*03b0*/  IMAD R13, R10, 0x10, R13 ;  /* 0x000000100a0d7824 */ /* 0x000fe400078e020d */
[----:B------:R-:W1:Y:S02]  /*03c0*/  LDS R5, [R8+0x4] ;  /* 0x0000040008057984 */ /* 0x000e640000000800 */
[----:B0-----:R-:W-:-:S05]  /*03d0*/  IMAD.WIDE R2, R13, 0x4, R2 ;  /* 0x000000040d027825 */ /* 0x001fca00078e0202 */
[----:B-1----:R-:W-:Y:S01]  /*03e0*/  STG.E.64 desc[UR8][R2.64], R4 ;  /* 0x0000000402007986 */ /* 0x002fe2000c101b08 */
[----:B------:R-:W-:Y:S05]  /*03f0*/  EXIT ;  /* 0x000000000000794d */ /* 0x000fea0003800000 */
.L_x_0:
[----:B------:R-:W-:-:S00]  /*0400*/  BRA `(.L_x_0) ;  /* 0xfffffffc00fc7947 */ /* 0x000fc0000383ffff */
[----:B------:R-:W-:-:S00]  /*0410*/  NOP ;  /* 0x0000000000007918 */ /* 0x000fc00000000000 */
        /* <DEDUP_REMOVED lines=14> */
.L_x_1:


//--------------------- .nv.shared.triton_poi_fused_clone_mul_3 --------------------------
	.section	.nv.shared.triton_poi_fused_clone_mul_3,"aw",@nobits
	.sectionflags	@""
	.align	16
	.zero		1024


//--------------------- .nv.constant0.triton_poi_fused_clone_mul_3 --------------------------
	.section	.nv.constant0.triton_poi_fused_clone_mul_3,"a",@progbits
	.sectionflags	@""
	.align	4
.nv.constant0.triton_poi_fused_clone_mul_3:
	.zero		560
